//
// Generated by NVIDIA NVVM Compiler
//
// Compiler Build ID: CL-36424714
// Cuda compilation tools, release 13.0, V13.0.88
// Based on NVVM 20.0.0
//

.version 9.0
.target sm_100
.address_size 64

	// .globl	_Z10MatVecMultPfS_S_i

.visible .entry _Z10MatVecMultPfS_S_i(
	.param .u64 .ptr .align 1 _Z10MatVecMultPfS_S_i_param_0,
	.param .u64 .ptr .align 1 _Z10MatVecMultPfS_S_i_param_1,
	.param .u64 .ptr .align 1 _Z10MatVecMultPfS_S_i_param_2,
	.param .u32 _Z10MatVecMultPfS_S_i_param_3
)
{
	.reg .pred 	%p<11>;
	.reg .b32 	%r<37>;
	.reg .b32 	%f<112>;
	.reg .b64 	%rd<31>;

	ld.param.u64 	%rd10, [_Z10MatVecMultPfS_S_i_param_0];
	ld.param.u64 	%rd11, [_Z10MatVecMultPfS_S_i_param_1];
	ld.param.u64 	%rd12, [_Z10MatVecMultPfS_S_i_param_2];
	ld.param.u32 	%r23, [_Z10MatVecMultPfS_S_i_param_3];
	cvta.to.global.u64 	%rd1, %rd12;
	cvta.to.global.u64 	%rd2, %rd11;
	mov.u32 	%r24, %tid.x;
	mov.u32 	%r25, %ntid.x;
	mov.u32 	%r26, %ctaid.x;
	mad.lo.s32 	%r1, %r25, %r26, %r24;
	setp.ge.s32 	%p1, %r1, %r23;
	@%p1 bra 	$L__BB0_15;
	setp.lt.s32 	%p2, %r23, 1;
	mov.f32 	%f111, 0f00000000;
	@%p2 bra 	$L__BB0_14;
	mul.lo.s32 	%r2, %r23, %r1;
	and.b32  	%r3, %r23, 15;
	setp.lt.u32 	%p3, %r23, 16;
	mov.f32 	%f111, 0f00000000;
	mov.b32 	%r33, 0;
	@%p3 bra 	$L__BB0_5;
	and.b32  	%r33, %r23, 2147483632;
	neg.s32 	%r31, %r33;
	add.s64 	%rd3, %rd2, 32;
	add.s64 	%rd29, %rd1, 32;
	mov.f32 	%f111, 0f00000000;
	mov.u32 	%r30, %r2;
$L__BB0_4:
	.pragma "nounroll";
	mul.wide.s32 	%rd13, %r30, 4;
	add.s64 	%rd14, %rd3, %rd13;
	ld.global.f32 	%f18, [%rd14+-32];
	ld.global.f32 	%f19, [%rd29+-32];
	fma.rn.f32 	%f20, %f18, %f19, %f111;
	ld.global.f32 	%f21, [%rd14+-28];
	ld.global.f32 	%f22, [%rd29+-28];
	fma.rn.f32 	%f23, %f21, %f22, %f20;
	ld.global.f32 	%f24, [%rd14+-24];
	ld.global.f32 	%f25, [%rd29+-24];
	fma.rn.f32 	%f26, %f24, %f25, %f23;
	ld.global.f32 	%f27, [%rd14+-20];
	ld.global.f32 	%f28, [%rd29+-20];
	fma.rn.f32 	%f29, %f27, %f28, %f26;
	ld.global.f32 	%f30, [%rd14+-16];
	ld.global.f32 	%f31, [%rd29+-16];
	fma.rn.f32 	%f32, %f30, %f31, %f29;
	ld.global.f32 	%f33, [%rd14+-12];
	ld.global.f32 	%f34, [%rd29+-12];
	fma.rn.f32 	%f35, %f33, %f34, %f32;
	ld.global.f32 	%f36, [%rd14+-8];
	ld.global.f32 	%f37, [%rd29+-8];
	fma.rn.f32 	%f38, %f36, %f37, %f35;
	ld.global.f32 	%f39, [%rd14+-4];
	ld.global.f32 	%f40, [%rd29+-4];
	fma.rn.f32 	%f41, %f39, %f40, %f38;
	ld.global.f32 	%f42, [%rd14];
	ld.global.f32 	%f43, [%rd29];
	fma.rn.f32 	%f44, %f42, %f43, %f41;
	ld.global.f32 	%f45, [%rd14+4];
	ld.global.f32 	%f46, [%rd29+4];
	fma.rn.f32 	%f47, %f45, %f46, %f44;
	ld.global.f32 	%f48, [%rd14+8];
	ld.global.f32 	%f49, [%rd29+8];
	fma.rn.f32 	%f50, %f48, %f49, %f47;
	ld.global.f32 	%f51, [%rd14+12];
	ld.global.f32 	%f52, [%rd29+12];
	fma.rn.f32 	%f53, %f51, %f52, %f50;
	ld.global.f32 	%f54, [%rd14+16];
	ld.global.f32 	%f55, [%rd29+16];
	fma.rn.f32 	%f56, %f54, %f55, %f53;
	ld.global.f32 	%f57, [%rd14+20];
	ld.global.f32 	%f58, [%rd29+20];
	fma.rn.f32 	%f59, %f57, %f58, %f56;
	ld.global.f32 	%f60, [%rd14+24];
	ld.global.f32 	%f61, [%rd29+24];
	fma.rn.f32 	%f62, %f60, %f61, %f59;
	ld.global.f32 	%f63, [%rd14+28];
	ld.global.f32 	%f64, [%rd29+28];
	fma.rn.f32 	%f111, %f63, %f64, %f62;
	add.s32 	%r31, %r31, 16;
	add.s32 	%r30, %r30, 16;
	add.s64 	%rd29, %rd29, 64;
	setp.ne.s32 	%p4, %r31, 0;
	@%p4 bra 	$L__BB0_4;
$L__BB0_5:
	setp.eq.s32 	%p5, %r3, 0;
	@%p5 bra 	$L__BB0_14;
	and.b32  	%r11, %r23, 7;
	setp.lt.u32 	%p6, %r3, 8;
	@%p6 bra 	$L__BB0_8;
	add.s32 	%r28, %r33, %r2;
	mul.wide.s32 	%rd15, %r28, 4;
	add.s64 	%rd16, %rd2, %rd15;
	ld.global.f32 	%f66, [%rd16];
	mul.wide.u32 	%rd17, %r33, 4;
	add.s64 	%rd18, %rd1, %rd17;
	ld.global.f32 	%f67, [%rd18];
	fma.rn.f32 	%f68, %f66, %f67, %f111;
	ld.global.f32 	%f69, [%rd16+4];
	ld.global.f32 	%f70, [%rd18+4];
	fma.rn.f32 	%f71, %f69, %f70, %f68;
	ld.global.f32 	%f72, [%rd16+8];
	ld.global.f32 	%f73, [%rd18+8];
	fma.rn.f32 	%f74, %f72, %f73, %f71;
	ld.global.f32 	%f75, [%rd16+12];
	ld.global.f32 	%f76, [%rd18+12];
	fma.rn.f32 	%f77, %f75, %f76, %f74;
	ld.global.f32 	%f78, [%rd16+16];
	ld.global.f32 	%f79, [%rd18+16];
	fma.rn.f32 	%f80, %f78, %f79, %f77;
	ld.global.f32 	%f81, [%rd16+20];
	ld.global.f32 	%f82, [%rd18+20];
	fma.rn.f32 	%f83, %f81, %f82, %f80;
	ld.global.f32 	%f84, [%rd16+24];
	ld.global.f32 	%f85, [%rd18+24];
	fma.rn.f32 	%f86, %f84, %f85, %f83;
	ld.global.f32 	%f87, [%rd16+28];
	ld.global.f32 	%f88, [%rd18+28];
	fma.rn.f32 	%f111, %f87, %f88, %f86;
	add.s32 	%r33, %r33, 8;
$L__BB0_8:
	setp.eq.s32 	%p7, %r11, 0;
	@%p7 bra 	$L__BB0_14;
	and.b32  	%r14, %r23, 3;
	setp.lt.u32 	%p8, %r11, 4;
	@%p8 bra 	$L__BB0_11;
	add.s32 	%r29, %r33, %r2;
	mul.wide.s32 	%rd19, %r29, 4;
	add.s64 	%rd20, %rd2, %rd19;
	ld.global.f32 	%f90, [%rd20];
	mul.wide.u32 	%rd21, %r33, 4;
	add.s64 	%rd22, %rd1, %rd21;
	ld.global.f32 	%f91, [%rd22];
	fma.rn.f32 	%f92, %f90, %f91, %f111;
	ld.global.f32 	%f93, [%rd20+4];
	ld.global.f32 	%f94, [%rd22+4];
	fma.rn.f32 	%f95, %f93, %f94, %f92;
	ld.global.f32 	%f96, [%rd20+8];
	ld.global.f32 	%f97, [%rd22+8];
	fma.rn.f32 	%f98, %f96, %f97, %f95;
	ld.global.f32 	%f99, [%rd20+12];
	ld.global.f32 	%f100, [%rd22+12];
	fma.rn.f32 	%f111, %f99, %f100, %f98;
	add.s32 	%r33, %r33, 4;
$L__BB0_11:
	setp.eq.s32 	%p9, %r14, 0;
	@%p9 bra 	$L__BB0_14;
	mul.wide.u32 	%rd23, %r33, 4;
	add.s64 	%rd30, %rd1, %rd23;
	add.s32 	%r36, %r33, %r2;
	neg.s32 	%r35, %r14;
$L__BB0_13:
	.pragma "nounroll";
	mul.wide.s32 	%rd24, %r36, 4;
	add.s64 	%rd25, %rd2, %rd24;
	ld.global.f32 	%f101, [%rd25];
	ld.global.f32 	%f102, [%rd30];
	fma.rn.f32 	%f111, %f101, %f102, %f111;
	add.s64 	%rd30, %rd30, 4;
	add.s32 	%r36, %r36, 1;
	add.s32 	%r35, %r35, 1;
	setp.ne.s32 	%p10, %r35, 0;
	@%p10 bra 	$L__BB0_13;
$L__BB0_14:
	cvta.to.global.u64 	%rd26, %rd10;
	mul.wide.s32 	%rd27, %r1, 4;
	add.s64 	%rd28, %rd26, %rd27;
	st.global.f32 	[%rd28], %f111;
$L__BB0_15:
	ret;

}


// ===== COMPILED SASS (sm_100) =====

	.target	sm_100

	.elftype	@"ET_EXEC"


//--------------------- .note.nv.tkinfo           --------------------------
	.section	.note.nv.tkinfo,"",@"SHT_NOTE"
	.sectionflags	@"SHF_NOTE_NV_TKINFO"
	.tkinfo
        /*0018*/ 	.word	0x00000002
        /*0030*/ 	.string	""
        /*0030*/ 	.string	"ptxas"
        /*0030*/ 	.string	"Cuda compilation tools, release 13.0, V13.0.88"
        /*0030*/ 	.string	"Build cuda_13.0.r13.0/compiler.36424714_0"
        /*0030*/ 	.string	"-arch sm_100 -m 64 "



//--------------------- .note.nv.cuinfo           --------------------------
	.section	.note.nv.cuinfo,"",@"SHT_NOTE"
	.sectionflags	@"SHF_NOTE_NV_CUINFO"
        /*0018*/ 	.short	0x0002
        /*001a*/ 	.short	0x0064
        /*001c*/ 	.short	0x0082
	.zero		2


//--------------------- .nv.info                  --------------------------
	.section	.nv.info,"",@"SHT_CUDA_INFO"
	.align	4


	//----- nvinfo : EIATTR_REGCOUNT
	.align		4
        /*0000*/ 	.byte	0x04, 0x2f
        /*0002*/ 	.short	(.L_1 - .L_0)
	.align		4
.L_0:
        /*0004*/ 	.word	index@(_Z10MatVecMultPfS_S_i)
        /*0008*/ 	.word	0x0000001e


	//----- nvinfo : EIATTR_FRAME_SIZE
	.align		4
.L_1:
        /*000c*/ 	.byte	0x04, 0x11
        /*000e*/ 	.short	(.L_3 - .L_2)
	.align		4
.L_2:
        /*0010*/ 	.word	index@(_Z10MatVecMultPfS_S_i)
        /*0014*/ 	.word	0x00000000


	//----- nvinfo : EIATTR_MIN_STACK_SIZE
	.align		4
.L_3:
        /*0018*/ 	.byte	0x04, 0x12
        /*001a*/ 	.short	(.L_5 - .L_4)
	.align		4
.L_4:
        /*001c*/ 	.word	index@(_Z10MatVecMultPfS_S_i)
        /*0020*/ 	.word	0x00000000
.L_5:


//--------------------- .nv.compat                --------------------------
	.section	.nv.compat,"",@"SHT_CUDA_COMPAT_INFO"
	.align	4
        /*0000*/ 	.byte	0x02, 0x09, 0x00, 0x00, 0x02, 0x02, 0x01, 0x00, 0x02, 0x05, 0x05, 0x00, 0x03, 0x07, 0x01, 0x01
        /*0010*/ 	.byte	0x02, 0x03, 0x00, 0x00, 0x02, 0x06, 0x01, 0x00, 0x04, 0x0b, 0x08, 0x00, 0x09, 0x00, 0x00, 0x00
        /*0020*/ 	.byte	0x00, 0x00, 0x00, 0x00


//--------------------- .nv.info._Z10MatVecMultPfS_S_i --------------------------
	.section	.nv.info._Z10MatVecMultPfS_S_i,"",@"SHT_CUDA_INFO"
	.sectionflags	@""
	.align	4


	//----- nvinfo : EIATTR_CUDA_API_VERSION
	.align		4
        /*0000*/ 	.byte	0x04, 0x37
        /*0002*/ 	.short	(.L_7 - .L_6)
.L_6:
        /*0004*/ 	.word	0x00000082


	//----- nvinfo : EIATTR_KPARAM_INFO
	.align		4
.L_7:
        /*0008*/ 	.byte	0x04, 0x17
        /*000a*/ 	.short	(.L_9 - .L_8)
.L_8:
        /*000c*/ 	.word	0x00000000
        /*0010*/ 	.short	0x0003
        /*0012*/ 	.short	0x0018
        /*0014*/ 	.byte	0x00, 0xf0, 0x11, 0x00


	//----- nvinfo : EIATTR_KPARAM_INFO
	.align		4
.L_9:
        /*0018*/ 	.byte	0x04, 0x17
        /*001a*/ 	.short	(.L_11 - .L_10)
.L_10:
        /*001c*/ 	.word	0x00000000
        /*0020*/ 	.short	0x0002
        /*0022*/ 	.short	0x0010
        /*0024*/ 	.byte	0x00, 0xf5, 0x21, 0x00


	//----- nvinfo : EIATTR_KPARAM_INFO
	.align		4
.L_11:
        /*0028*/ 	.byte	0x04, 0x17
        /*002a*/ 	.short	(.L_13 - .L_12)
.L_12:
        /*002c*/ 	.word	0x00000000
        /*0030*/ 	.short	0x0001
        /*0032*/ 	.short	0x0008
        /*0034*/ 	.byte	0x00, 0xf5, 0x21, 0x00


	//----- nvinfo : EIATTR_KPARAM_INFO
	.align		4
.L_13:
        /*0038*/ 	.byte	0x04, 0x17
        /*003a*/ 	.short	(.L_15 - .L_14)
.L_14:
        /*003c*/ 	.word	0x00000000
        /*0040*/ 	.short	0x0000
        /*0042*/ 	.short	0x0000
        /*0044*/ 	.byte	0x00, 0xf5, 0x21, 0x00


	//----- nvinfo : EIATTR_SPARSE_MMA_MASK
	.align		4
.L_15:
        /*0048*/ 	.byte	0x03, 0x50
        /*004a*/ 	.short	0x0000


	//----- nvinfo : EIATTR_MAXREG_COUNT
	.align		4
        /*004c*/ 	.byte	0x03, 0x1b
        /*004e*/ 	.short	0x00ff


	//----- nvinfo : EIATTR_MERCURY_ISA_VERSION
	.align		4
        /*0050*/ 	.byte	0x03, 0x5f
        /*0052*/ 	.short	0x0101


	//----- nvinfo : EIATTR_VRC_CTA_INIT_COUNT
	.align		4
        /*0054*/ 	.byte	0x02, 0x4a
	.zero		1
	.zero		1


	//----- nvinfo : EIATTR_EXIT_INSTR_OFFSETS
	.align		4
        /*0058*/ 	.byte	0x04, 0x1c
        /*005a*/ 	.short	(.L_17 - .L_16)


	//   ....[0]....
.L_16:
        /*005c*/ 	.word	0x00000070


	//   ....[1]....
        /*0060*/ 	.word	0x00000a90


	//----- nvinfo : EIATTR_CBANK_PARAM_SIZE
	.align		4
.L_17:
        /*0064*/ 	.byte	0x03, 0x19
        /*0066*/ 	.short	0x001c


	//----- nvinfo : EIATTR_PARAM_CBANK
	.align		4
        /*0068*/ 	.byte	0x04, 0x0a
        /*006a*/ 	.short	(.L_19 - .L_18)
	.align		4
.L_18:
        /*006c*/ 	.word	index@(.nv.constant0._Z10MatVecMultPfS_S_i)
        /*0070*/ 	.short	0x0380
        /*0072*/ 	.short	0x001c


	//----- nvinfo : EIATTR_SW_WAR
	.align		4
.L_19:
        /*0074*/ 	.byte	0x04, 0x36
        /*0076*/ 	.short	(.L_21 - .L_20)
.L_20:
        /*0078*/ 	.word	0x00000008
.L_21:


//--------------------- .nv.callgraph             --------------------------
	.section	.nv.callgraph,"",@"SHT_CUDA_CALLGRAPH"
	.align	4
	.sectionentsize	8
	.align		4
        /*0000*/ 	.word	0x00000000
	.align		4
        /*0004*/ 	.word	0xffffffff
	.align		4
        /*0008*/ 	.word	0x00000000
	.align		4
        /*000c*/ 	.word	0xfffffffe
	.align		4
        /*0010*/ 	.word	0x00000000
	.align		4
        /*0014*/ 	.word	0xfffffffd
	.align		4
        /*0018*/ 	.word	0x00000000
	.align		4
        /*001c*/ 	.word	0xfffffffc


//--------------------- .text._Z10MatVecMultPfS_S_i --------------------------
	.section	.text._Z10MatVecMultPfS_S_i,"ax",@progbits
	.align	128
        .global         _Z10MatVecMultPfS_S_i
        .type           _Z10MatVecMultPfS_S_i,@function
        .size           _Z10MatVecMultPfS_S_i,(.L_x_7 - _Z10MatVecMultPfS_S_i)
        .other          _Z10MatVecMultPfS_S_i,@"STO_CUDA_ENTRY STV_DEFAULT"
_Z10MatVecMultPfS_S_i:
.text._Z10MatVecMultPfS_S_i:
[----:B------:R-:W-:Y:S01]  /*0000*/  LDC R1, c[0x0][0x37c] ;  /* 0x0000df00ff017b82 */ /* 0x000fe20000000800 */
[----:B------:R-:W0:Y:S01]  /*0010*/  S2R R0, SR_TID.X ;  /* 0x0000000000007919 */ /* 0x000e220000002100 */
[----:B------:R-:W0:Y:S01]  /*0020*/  LDCU UR4, c[0x0][0x360] ;  /* 0x00006c00ff0477ac */ /* 0x000e220008000800 */
[----:B------:R-:W0:Y:S01]  /*0030*/  S2R R3, SR_CTAID.X ;  /* 0x0000000000037919 */ /* 0x000e220000002500 */
[----:B------:R-:W1:Y:S01]  /*0040*/  LDCU UR11, c[0x0][0x398] ;  /* 0x00007300ff0b77ac */ /* 0x000e620008000800 */
[----:B0-----:R-:W-:-:S05]  /*0050*/  IMAD R0, R3, UR4, R0 ;  /* 0x0000000403007c24 */ /* 0x001fca000f8e0200 */
[----:B-1----:R-:W-:-:S13]  /*0060*/  ISETP.GE.AND P0, PT, R0, UR11, PT ;  /* 0x0000000b00007c0c */ /* 0x002fda000bf06270 */
[----:B------:R-:W-:Y:S05]  /*0070*/  @P0 EXIT ;  /* 0x000000000000094d */ /* 0x000fea0003800000 */
[----:B------:R-:W-:Y:S01]  /*0080*/  UISETP.GE.AND UP0, UPT, UR11, 0x1, UPT ;  /* 0x000000010b00788c */ /* 0x000fe2000bf06270 */
[----:B------:R-:W-:Y:S01]  /*0090*/  HFMA2 R15, -RZ, RZ, 0, 0 ;  /* 0x00000000ff0f7431 */ /* 0x000fe200000001ff */
[----:B------:R-:W0:Y:S07]  /*00a0*/  LDCU.64 UR12, c[0x0][0x358] ;  /* 0x00006b00ff0c77ac */ /* 0x000e2e0008000a00 */
[----:B------:R-:W-:Y:S05]  /*00b0*/  BRA.U !UP0, `(.L_x_0) ;  /* 0x0000000908687547 */ /* 0x000fea000b800000 */
[----:B------:R-:W-:Y:S02]  /*00c0*/  UISETP.GE.U32.AND UP1, UPT, UR11, 0x10, UPT ;  /* 0x000000100b00788c */ /* 0x000fe4000bf26070 */
[----:B------:R-:W-:Y:S01]  /*00d0*/  IMAD R7, R0, UR11, RZ ;  /* 0x0000000b00077c24 */ /* 0x000fe2000f8e02ff */
[----:B------:R-:W-:Y:S01]  /*00e0*/  ULOP3.LUT UR8, UR11, 0xf, URZ, 0xc0, !UPT ;  /* 0x0000000f0b087892 */ /* 0x000fe2000f8ec0ff */
[----:B------:R-:W-:Y:S02]  /*00f0*/  MOV R15, RZ ;  /* 0x000000ff000f7202 */ /* 0x000fe40000000f00 */
[----:B------:R-:W-:Y:S01]  /*0100*/  MOV R8, RZ ;  /* 0x000000ff00087202 */ /* 0x000fe20000000f00 */
[----:B------:R-:W-:Y:S02]  /*0110*/  UISETP.NE.AND UP0, UPT, UR8, URZ, UPT ;  /* 0x000000ff0800728c */ /* 0x000fe4000bf05270 */
[----:B------:R-:W-:Y:S09]  /*0120*/  BRA.U !UP1, `(.L_x_1) ;  /* 0x0000000509187547 */ /* 0x000ff2000b800000 */
[----:B------:R-:W1:Y:S01]  /*0130*/  LDCU.64 UR4, c[0x0][0x390] ;  /* 0x00007200ff0477ac */ /* 0x000e620008000a00 */
[----:B------:R-:W-:Y:S02]  /*0140*/  MOV R15, RZ ;  /* 0x000000ff000f7202 */ /* 0x000fe40000000f00 */
[----:B------:R-:W-:Y:S01]  /*0150*/  MOV R6, R7 ;  /* 0x0000000700067202 */ /* 0x000fe20000000f00 */
[----:B------:R-:W2:Y:S01]  /*0160*/  LDCU.64 UR6, c[0x0][0x388] ;  /* 0x00007100ff0677ac */ /* 0x000ea20008000a00 */
[----:B------:R-:W-:-:S04]  /*0170*/  ULOP3.LUT UR9, UR11, 0x7ffffff0, URZ, 0xc0, !UPT ;  /* 0x7ffffff00b097892 */ /* 0x000fc8000f8ec0ff */
[----:B------:R-:W-:Y:S02]  /*0180*/  UIADD3 UR10, UPT, UPT, -UR9, URZ, URZ ;  /* 0x000000ff090a7290 */ /* 0x000fe4000fffe1ff */
[----:B------:R-:W-:Y:S01]  /*0190*/  MOV R8, UR9 ;  /* 0x0000000900087c02 */ /* 0x000fe20008000f00 */
[----:B-1----:R-:W-:-:S04]  /*01a0*/  UIADD3 UR4, UP2, UPT, UR4, 0x20, URZ ;  /* 0x0000002004047890 */ /* 0x002fc8000ff5e0ff */
[----:B------:R-:W-:Y:S02]  /*01b0*/  UIADD3.X UR5, UPT, UPT, URZ, UR5, URZ, UP2, !UPT ;  /* 0x00000005ff057290 */ /* 0x000fe400097fe4ff */
[----:B--2---:R-:W-:Y:S01]  /*01c0*/  UIADD3 UR6, UP1, UPT, UR6, 0x20, URZ ;  /* 0x0000002006067890 */ /* 0x004fe2000ff3e0ff */
[----:B------:R-:W-:-:S03]  /*01d0*/  MOV R2, UR4 ;  /* 0x0000000400027c02 */ /* 0x000fc60008000f00 */
[----:B------:R-:W-:Y:S01]  /*01e0*/  MOV R3, UR5 ;  /* 0x0000000500037c02 */ /* 0x000fe20008000f00 */
[----:B------:R-:W-:-:S12]  /*01f0*/  UIADD3.X UR7, UPT, UPT, URZ, UR7, URZ, UP1, !UPT ;  /* 0x00000007ff077290 */ /* 0x000fd80008ffe4ff */
.L_x_2:
[----:B------:R-:W-:Y:S01]  /*0200*/  MOV R4, UR6 ;  /* 0x0000000600047c02 */ /* 0x000fe20008000f00 */
[----:B0-----:R-:W2:Y:S01]  /*0210*/  LDG.E R17, desc[UR12][R2.64+-0x20] ;  /* 0xffffe00c02117981 */ /* 0x001ea2000c1e1900 */
[----:B------:R-:W-:-:S03]  /*0220*/  MOV R5, UR7 ;  /* 0x0000000700057c02 */ /* 0x000fc60008000f00 */
[----:B------:R-:W3:Y:S01]  /*0230*/  LDG.E R25, desc[UR12][R2.64+-0x1c] ;  /* 0xffffe40c02197981 */ /* 0x000ee2000c1e1900 */
[----:B------:R-:W-:-:S03]  /*0240*/  IMAD.WIDE R4, R6, 0x4, R4 ;  /* 0x0000000406047825 */ /* 0x000fc600078e0204 */
[----:B------:R-:W4:Y:S04]  /*0250*/  LDG.E R19, desc[UR12][R2.64+-0x18] ;  /* 0xffffe80c02137981 */ /* 0x000f28000c1e1900 */
[----:B------:R-:W2:Y:S04]  /*0260*/  LDG.E R16, desc[UR12][R4.64+-0x20] ;  /* 0xffffe00c04107981 */ /* 0x000ea8000c1e1900 */
[----:B------:R-:W3:Y:S04]  /*0270*/  LDG.E R18, desc[UR12][R4.64+-0x1c] ;  /* 0xffffe40c04127981 */ /* 0x000ee8000c1e1900 */
[----:B------:R-:W4:Y:S04]  /*0280*/  LDG.E R20, desc[UR12][R4.64+-0x18] ;  /* 0xffffe80c04147981 */ /* 0x000f28000c1e1900 */
[----:B------:R-:W5:Y:S04]  /*0290*/  LDG.E R22, desc[UR12][R2.64+-0x14] ;  /* 0xffffec0c02167981 */ /* 0x000f68000c1e1900 */
        /* <DEDUP_REMOVED lines=8> */
[----:B------:R-:W5:Y:S01]  /*0320*/  LDG.E R14, desc[UR12][R4.64+-0x4] ;  /* 0xfffffc0c040e7981 */ /* 0x000f62000c1e1900 */
[----:B--2---:R-:W-:-:S03]  /*0330*/  FFMA R17, R16, R17, R15 ;  /* 0x0000001110117223 */ /* 0x004fc6000000000f */
[----:B------:R-:W2:Y:S04]  /*0340*/  LDG.E R15, desc[UR12][R2.64] ;  /* 0x0000000c020f7981 */ /* 0x000ea8000c1e1900 */
[----:B------:R-:W2:Y:S01]  /*0350*/  LDG.E R16, desc[UR12][R4.64] ;  /* 0x0000000c04107981 */ /* 0x000ea2000c1e1900 */
[----:B---3--:R-:W-:-:S03]  /*0360*/  FFMA R25, R18, R25, R17 ;  /* 0x0000001912197223 */ /* 0x008fc60000000011 */
[----:B------:R-:W3:Y:S01]  /*0370*/  LDG.E R17, desc[UR12][R2.64+0x4] ;  /* 0x0000040c02117981 */ /* 0x000ee2000c1e1900 */
[----:B----4-:R-:W-:-:S03]  /*0380*/  FFMA R26, R20, R19, R25 ;  /* 0x00000013141a7223 */ /* 0x010fc60000000019 */
[----:B------:R-:W3:Y:S04]  /*0390*/  LDG.E R18, desc[UR12][R4.64+0x4] ;  /* 0x0000040c04127981 */ /* 0x000ee8000c1e1900 */
[----:B------:R-:W4:Y:S01]  /*03a0*/  LDG.E R20, desc[UR12][R2.64+0x8] ;  /* 0x0000080c02147981 */ /* 0x000f22000c1e1900 */
[----:B-----5:R-:W-:-:S03]  /*03b0*/  FFMA R25, R21, R22, R26 ;  /* 0x0000001615197223 */ /* 0x020fc6000000001a */
[----:B------:R-:W4:Y:S04]  /*03c0*/  LDG.E R19, desc[UR12][R4.64+0x8] ;  /* 0x0000080c04137981 */ /* 0x000f28000c1e1900 */
[----:B------:R-:W5:Y:S01]  /*03d0*/  LDG.E R22, desc[UR12][R2.64+0xc] ;  /* 0x00000c0c02167981 */ /* 0x000f62000c1e1900 */
[----:B------:R-:W-:-:S03]  /*03e0*/  FFMA R25, R24, R23, R25 ;  /* 0x0000001718197223 */ /* 0x000fc60000000019 */
[----:B------:R-:W5:Y:S04]  /*03f0*/  LDG.E R21, desc[UR12][R4.64+0xc] ;  /* 0x00000c0c04157981 */ /* 0x000f68000c1e1900 */
[----:B------:R-:W5:Y:S01]  /*0400*/  LDG.E R24, desc[UR12][R2.64+0x10] ;  /* 0x0000100c02187981 */ /* 0x000f62000c1e1900 */
[----:B------:R-:W-:-:S03]  /*0410*/  FFMA R25, R10, R9, R25 ;  /* 0x000000090a197223 */ /* 0x000fc60000000019 */
[----:B------:R-:W5:Y:S04]  /*0420*/  LDG.E R23, desc[UR12][R4.64+0x10] ;  /* 0x0000100c04177981 */ /* 0x000f68000c1e1900 */
[----:B------:R-:W5:Y:S01]  /*0430*/  LDG.E R10, desc[UR12][R2.64+0x14] ;  /* 0x0000140c020a7981 */ /* 0x000f62000c1e1900 */
[----:B------:R-:W-:-:S03]  /*0440*/  FFMA R27, R12, R11, R25 ;  /* 0x0000000b0c1b7223 */ /* 0x000fc60000000019 */
[----:B------:R-:W5:Y:S04]  /*0450*/  LDG.E R9, desc[UR12][R4.64+0x14] ;  /* 0x0000140c04097981 */ /* 0x000f68000c1e1900 */
[----:B------:R-:W5:Y:S04]  /*0460*/  LDG.E R11, desc[UR12][R2.64+0x18] ;  /* 0x0000180c020b7981 */ /* 0x000f68000c1e1900 */
[----:B------:R-:W5:Y:S04]  /*0470*/  LDG.E R12, desc[UR12][R4.64+0x18] ;  /* 0x0000180c040c7981 */ /* 0x000f68000c1e1900 */
[----:B------:R-:W5:Y:S04]  /*0480*/  LDG.E R25, desc[UR12][R4.64+0x1c] ;  /* 0x00001c0c04197981 */ /* 0x000f68000c1e1900 */
[----:B------:R0:W5:Y:S01]  /*0490*/  LDG.E R26, desc[UR12][R2.64+0x1c] ;  /* 0x00001c0c021a7981 */ /* 0x000162000c1e1900 */
[----:B------:R-:W-:Y:S01]  /*04a0*/  FFMA R13, R14, R13, R27 ;  /* 0x0000000d0e0d7223 */ /* 0x000fe2000000001b */
[----:B------:R-:W-:-:S04]  /*04b0*/  UIADD3 UR10, UPT, UPT, UR10, 0x10, URZ ;  /* 0x000000100a0a7890 */ /* 0x000fc8000fffe0ff */
[----:B------:R-:W-:Y:S01]  /*04c0*/  UISETP.NE.AND UP1, UPT, UR10, URZ, UPT ;  /* 0x000000ff0a00728c */ /* 0x000fe2000bf25270 */
[----:B0-----:R-:W-:Y:S02]  /*04d0*/  IADD3 R2, P0, PT, R2, 0x40, RZ ;  /* 0x0000004002027810 */ /* 0x001fe40007f1e0ff */
[----:B------:R-:W-:Y:S02]  /*04e0*/  IADD3 R6, PT, PT, R6, 0x10, RZ ;  /* 0x0000001006067810 */ /* 0x000fe40007ffe0ff */
[----:B------:R-:W-:Y:S01]  /*04f0*/  IADD3.X R3, PT, PT, RZ, R3, RZ, P0, !PT ;  /* 0x00000003ff037210 */ /* 0x000fe200007fe4ff */
[----:B--2---:R-:W-:-:S04]  /*0500*/  FFMA R13, R16, R15, R13 ;  /* 0x0000000f100d7223 */ /* 0x004fc8000000000d */
[----:B---3--:R-:W-:-:S04]  /*0510*/  FFMA R18, R18, R17, R13 ;  /* 0x0000001112127223 */ /* 0x008fc8000000000d */
[----:B----4-:R-:W-:-:S04]  /*0520*/  FFMA R18, R19, R20, R18 ;  /* 0x0000001413127223 */ /* 0x010fc80000000012 */
[----:B-----5:R-:W-:-:S04]  /*0530*/  FFMA R18, R21, R22, R18 ;  /* 0x0000001615127223 */ /* 0x020fc80000000012 */
[----:B------:R-:W-:-:S04]  /*0540*/  FFMA R18, R23, R24, R18 ;  /* 0x0000001817127223 */ /* 0x000fc80000000012 */
[----:B------:R-:W-:-:S04]  /*0550*/  FFMA R9, R9, R10, R18 ;  /* 0x0000000a09097223 */ /* 0x000fc80000000012 */
[----:B------:R-:W-:-:S04]  /*0560*/  FFMA R12, R12, R11, R9 ;  /* 0x0000000b0c0c7223 */ /* 0x000fc80000000009 */
[----:B------:R-:W-:Y:S01]  /*0570*/  FFMA R15, R25, R26, R12 ;  /* 0x0000001a190f7223 */ /* 0x000fe2000000000c */
[----:B------:R-:W-:Y:S06]  /*0580*/  BRA.U UP1, `(.L_x_2) ;  /* 0xfffffffd011c7547 */ /* 0x000fec000b83ffff */
.L_x_1:
[----:B------:R-:W-:Y:S05]  /*0590*/  BRA.U !UP0, `(.L_x_0) ;  /* 0x0000000508307547 */ /* 0x000fea000b800000 */
[----:B------:R-:W-:Y:S02]  /*05a0*/  UISETP.GE.U32.AND UP0, UPT, UR8, 0x8, UPT ;  /* 0x000000080800788c */ /* 0x000fe4000bf06070 */
[----:B------:R-:W-:-:S04]  /*05b0*/  ULOP3.LUT UR5, UR11, 0x7, URZ, 0xc0, !UPT ;  /* 0x000000070b057892 */ /* 0x000fc8000f8ec0ff */
[----:B------:R-:W-:-:S03]  /*05c0*/  UISETP.NE.AND UP1, UPT, UR5, URZ, UPT ;  /* 0x000000ff0500728c */ /* 0x000fc6000bf25270 */
[----:B------:R-:W-:Y:S08]  /*05d0*/  BRA.U !UP0, `(.L_x_3) ;  /* 0x0000000108787547 */ /* 0x000ff0000b800000 */
[----:B------:R-:W1:Y:S01]  /*05e0*/  LDC.64 R2, c[0x0][0x388] ;  /* 0x0000e200ff027b82 */ /* 0x000e620000000a00 */
[----:B------:R-:W-:-:S07]  /*05f0*/  IADD3 R9, PT, PT, R7, R8, RZ ;  /* 0x0000000807097210 */ /* 0x000fce0007ffe0ff */
[----:B------:R-:W2:Y:S01]  /*0600*/  LDC.64 R4, c[0x0][0x390] ;  /* 0x0000e400ff047b82 */ /* 0x000ea20000000a00 */
[----:B-1----:R-:W-:-:S05]  /*0610*/  IMAD.WIDE R2, R9, 0x4, R2 ;  /* 0x0000000409027825 */ /* 0x002fca00078e0202 */
[----:B0-----:R-:W3:Y:S01]  /*0620*/  LDG.E R10, desc[UR12][R2.64] ;  /* 0x0000000c020a7981 */ /* 0x001ee2000c1e1900 */
[----:B--2---:R-:W-:-:S03]  /*0630*/  IMAD.WIDE.U32 R4, R8, 0x4, R4 ;  /* 0x0000000408047825 */ /* 0x004fc600078e0004 */
[----:B------:R-:W2:Y:S04]  /*0640*/  LDG.E R13, desc[UR12][R2.64+0x4] ;  /* 0x0000040c020d7981 */ /* 0x000ea8000c1e1900 */
[----:B------:R-:W3:Y:S04]  /*0650*/  LDG.E R11, desc[UR12][R4.64] ;  /* 0x0000000c040b7981 */ /* 0x000ee8000c1e1900 */
[----:B------:R-:W2:Y:S04]  /*0660*/  LDG.E R12, desc[UR12][R4.64+0x4] ;  /* 0x0000040c040c7981 */ /* 0x000ea8000c1e1900 */
[----:B------:R-:W4:Y:S04]  /*0670*/  LDG.E R17, desc[UR12][R2.64+0x8] ;  /* 0x0000080c02117981 */ /* 0x000f28000c1e1900 */
        /* <DEDUP_REMOVED lines=11> */
[----:B------:R-:W-:Y:S01]  /*0730*/  IADD3 R8, PT, PT, R8, 0x8, RZ ;  /* 0x0000000808087810 */ /* 0x000fe20007ffe0ff */
[----:B---3--:R-:W-:-:S04]  /*0740*/  FFMA R10, R10, R11, R15 ;  /* 0x0000000b0a0a7223 */ /* 0x008fc8000000000f */
[----:B--2---:R-:W-:-:S04]  /*0750*/  FFMA R10, R13, R12, R10 ;  /* 0x0000000c0d0a7223 */ /* 0x004fc8000000000a */
[----:B----4-:R-:W-:-:S04]  /*0760*/  FFMA R10, R17, R14, R10 ;  /* 0x0000000e110a7223 */ /* 0x010fc8000000000a */
[----:B-----5:R-:W-:-:S04]  /*0770*/  FFMA R10, R19, R16, R10 ;  /* 0x00000010130a7223 */ /* 0x020fc8000000000a */
[----:B------:R-:W-:-:S04]  /*0780*/  FFMA R10, R21, R18, R10 ;  /* 0x00000012150a7223 */ /* 0x000fc8000000000a */
[----:B------:R-:W-:-:S04]  /*0790*/  FFMA R23, R23, R20, R10 ;  /* 0x0000001417177223 */ /* 0x000fc8000000000a */
[----:B------:R-:W-:-:S04]  /*07a0*/  FFMA R6, R6, R9, R23 ;  /* 0x0000000906067223 */ /* 0x000fc80000000017 */
[----:B------:R-:W-:-:S07]  /*07b0*/  FFMA R15, R25, R22, R6 ;  /* 0x00000016190f7223 */ /* 0x000fce0000000006 */
.L_x_3:
        /* <DEDUP_REMOVED lines=17> */
[----:B------:R-:W5:Y:S01]  /*08d0*/  LDG.E R14, desc[UR12][R4.64+0xc] ;  /* 0x00000c0c040e7981 */ /* 0x000f62000c1e1900 */
[----:B------:R-:W-:Y:S01]  /*08e0*/  IADD3 R8, PT, PT, R8, 0x4, RZ ;  /* 0x0000000408087810 */ /* 0x000fe20007ffe0ff */
[----:B---3--:R-:W-:-:S04]  /*08f0*/  FFMA R6, R6, R9, R15 ;  /* 0x0000000906067223 */ /* 0x008fc8000000000f */
[----:B--2---:R-:W-:-:S04]  /*0900*/  FFMA R6, R11, R10, R6 ;  /* 0x0000000a0b067223 */ /* 0x004fc80000000006 */
[----:B----4-:R-:W-:-:S04]  /*0910*/  FFMA R6, R13, R12, R6 ;  /* 0x0000000c0d067223 */ /* 0x010fc80000000006 */
[----:B-----5:R-:W-:-:S07]  /*0920*/  FFMA R15, R17, R14, R6 ;  /* 0x0000000e110f7223 */ /* 0x020fce0000000006 */
.L_x_4:
[----:B------:R-:W-:Y:S05]  /*0930*/  BRA.U !UP1, `(.L_x_0) ;  /* 0x0000000109487547 */ /* 0x000fea000b800000 */
[----:B------:R-:W1:Y:S01]  /*0940*/  LDC.64 R2, c[0x0][0x390] ;  /* 0x0000e400ff027b82 */ /* 0x000e620000000a00 */
[----:B------:R-:W-:Y:S01]  /*0950*/  IADD3 R7, PT, PT, R7, R8, RZ ;  /* 0x0000000807077210 */ /* 0x000fe20007ffe0ff */
[----:B------:R-:W-:-:S06]  /*0960*/  UIADD3 UR4, UPT, UPT, -UR4, URZ, URZ ;  /* 0x000000ff04047290 */ /* 0x000fcc000fffe1ff */
[----:B------:R-:W2:Y:S01]  /*0970*/  LDC.64 R10, c[0x0][0x388] ;  /* 0x0000e200ff0a7b82 */ /* 0x000ea20000000a00 */
[----:B-1----:R-:W-:-:S03]  /*0980*/  IMAD.WIDE.U32 R2, R8, 0x4, R2 ;  /* 0x0000000408027825 */ /* 0x002fc600078e0002 */
[----:B------:R-:W-:Y:S02]  /*0990*/  MOV R6, R2 ;  /* 0x0000000200067202 */ /* 0x000fe40000000f00 */
[----:B------:R-:W-:-:S07]  /*09a0*/  MOV R5, R3 ;  /* 0x0000000300057202 */ /* 0x000fce0000000f00 */
.L_x_5:
[----:B--2---:R-:W-:Y:S01]  /*09b0*/  IMAD.WIDE R2, R7, 0x4, R10 ;  /* 0x0000000407027825 */ /* 0x004fe200078e020a */
[----:B------:R-:W-:-:S05]  /*09c0*/  MOV R4, R6 ;  /* 0x0000000600047202 */ /* 0x000fca0000000f00 */
[----:B0-----:R-:W2:Y:S04]  /*09d0*/  LDG.E R2, desc[UR12][R2.64] ;  /* 0x0000000c02027981 */ /* 0x001ea8000c1e1900 */
[----:B------:R0:W2:Y:S01]  /*09e0*/  LDG.E R4, desc[UR12][R4.64] ;  /* 0x0000000c04047981 */ /* 0x0000a2000c1e1900 */
[----:B------:R-:W-:Y:S01]  /*09f0*/  UIADD3 UR4, UPT, UPT, UR4, 0x1, URZ ;  /* 0x0000000104047890 */ /* 0x000fe2000fffe0ff */
[----:B------:R-:W-:Y:S02]  /*0a00*/  IADD3 R6, P0, PT, R6, 0x4, RZ ;  /* 0x0000000406067810 */ /* 0x000fe40007f1e0ff */
[----:B------:R-:W-:Y:S01]  /*0a10*/  IADD3 R7, PT, PT, R7, 0x1, RZ ;  /* 0x0000000107077810 */ /* 0x000fe20007ffe0ff */
[----:B------:R-:W-:Y:S01]  /*0a20*/  UISETP.NE.AND UP0, UPT, UR4, URZ, UPT ;  /* 0x000000ff0400728c */ /* 0x000fe2000bf05270 */
[----:B0-----:R-:W-:Y:S01]  /*0a30*/  IADD3.X R5, PT, PT, RZ, R5, RZ, P0, !PT ;  /* 0x00000005ff057210 */ /* 0x001fe200007fe4ff */
[----:B--2---:R-:W-:-:S07]  /*0a40*/  FFMA R15, R2, R4, R15 ;  /* 0x00000004020f7223 */ /* 0x004fce000000000f */
[----:B------:R-:W-:Y:S05]  /*0a50*/  BRA.U UP0, `(.L_x_5) ;  /* 0xfffffffd00d47547 */ /* 0x000fea000b83ffff */
.L_x_0:
[----:B------:R-:W1:Y:S02]  /*0a60*/  LDC.64 R2, c[0x0][0x380] ;  /* 0x0000e000ff027b82 */ /* 0x000e640000000a00 */
[----:B-1----:R-:W-:-:S05]  /*0a70*/  IMAD.WIDE R2, R0, 0x4, R2 ;  /* 0x0000000400027825 */ /* 0x002fca00078e0202 */
[----:B0-----:R-:W-:Y:S01]  /*0a80*/  STG.E desc[UR12][R2.64], R15 ;  /* 0x0000000f02007986 */ /* 0x001fe2000c10190c */
[----:B------:R-:W-:Y:S05]  /*0a90*/  EXIT ;  /* 0x000000000000794d */ /* 0x000fea0003800000 */
.L_x_6:
[----:B------:R-:W-:-:S00]  /*0aa0*/  BRA `(.L_x_6) ;  /* 0xfffffffc00fc7947 */ /* 0x000fc0000383ffff */
[----:B------:R-:W-:-:S00]  /*0ab0*/  NOP ;  /* 0x0000000000007918 */ /* 0x000fc00000000000 */
        /* <DEDUP_REMOVED lines=12> */
.L_x_7:


//--------------------- .nv.shared.reserved.0     --------------------------
	.section	.nv.shared.reserved.0,"aw",@nobits
	.weak		__nv_reservedSMEM_offset_0_alias
	.size		__nv_reservedSMEM_offset_0_alias, 0, 64
	.other		__nv_reservedSMEM_offset_0_alias,@"STO_CUDA_RESERVED_SHARED STV_DEFAULT"
__nv_reservedSMEM_offset_0_alias:
	.zero		0
	.zero		64


//--------------------- .nv.constant0._Z10MatVecMultPfS_S_i --------------------------
	.section	.nv.constant0._Z10MatVecMultPfS_S_i,"a",@progbits
	.sectionflags	@""
	.align	4
.nv.constant0._Z10MatVecMultPfS_S_i:
	.zero		924


//--------------------- SYMBOLS --------------------------

	.type		.nv.reservedSmem.offset0,@object
	.size		.nv.reservedSmem.offset0,0x4
